	.headerflags	@"EF_CUDA_TEXMODE_UNIFIED EF_CUDA_64BIT_ADDRESS EF_CUDA_ACCELERATORS EF_CUDA_SM90 EF_CUDA_VIRTUAL_SM(EF_CUDA_SM90)"
	.elftype	@"ET_EXEC"


//--------------------- .nv.info                  --------------------------
	.section	.nv.info,"",@"SHT_CUDA_INFO"
	.align	4


	//----- nvinfo : EIATTR_REGCOUNT
	.align		4
        /*0000*/ 	.byte	0x04, 0x2f
        /*0002*/ 	.short	(.L_2 - .L_1)
	.align		4
.L_1:
        /*0004*/ 	.word	index@(triton_per_fused__native_batch_norm_legit_relu_15)
        /*0008*/ 	.word	0x0000001c


	//----- nvinfo : EIATTR_MIN_STACK_SIZE
	.align		4
.L_2:
        /*000c*/ 	.byte	0x04, 0x12
        /*000e*/ 	.short	(.L_4 - .L_3)
	.align		4
.L_3:
        /*0010*/ 	.word	index@(triton_per_fused__native_batch_norm_legit_relu_15)
        /*0014*/ 	.word	0x00000000


	//----- nvinfo : EIATTR_FRAME_SIZE
	.align		4
.L_4:
        /*0018*/ 	.byte	0x04, 0x11
        /*001a*/ 	.short	(.L_6 - .L_5)
	.align		4
.L_5:
        /*001c*/ 	.word	index@(triton_per_fused__native_batch_norm_legit_relu_15)
        /*0020*/ 	.word	0x00000000


	//----- nvinfo : EIATTR_MIN_STACK_SIZE
	.align		4
.L_6:
        /*0024*/ 	.byte	0x04, 0x12
        /*0026*/ 	.short	(.L_8 - .L_7)
	.align		4
.L_7:
        /*0028*/ 	.word	index@(triton_per_fused__native_batch_norm_legit_relu_15)
        /*002c*/ 	.word	0x00000000
.L_8:


//--------------------- .nv.info.triton_per_fused__native_batch_norm_legit_relu_15 --------------------------
	.section	.nv.info.triton_per_fused__native_batch_norm_legit_relu_15,"",@"SHT_CUDA_INFO"
	.sectionflags	@""
	.align	4


	//----- nvinfo : EIATTR_CUDA_API_VERSION
	.align		4
        /*0000*/ 	.byte	0x04, 0x37
        /*0002*/ 	.short	(.L_10 - .L_9)
.L_9:
        /*0004*/ 	.word	0x0000007c


	//----- nvinfo : EIATTR_KPARAM_INFO
	.align		4
.L_10:
        /*0008*/ 	.byte	0x04, 0x17
        /*000a*/ 	.short	(.L_12 - .L_11)
.L_11:
        /*000c*/ 	.word	0x00000000
        /*0010*/ 	.short	0x0005
        /*0012*/ 	.short	0x0024
        /*0014*/ 	.byte	0x00, 0xf0, 0x11, 0x00


	//----- nvinfo : EIATTR_KPARAM_INFO
	.align		4
.L_12:
        /*0018*/ 	.byte	0x04, 0x17
        /*001a*/ 	.short	(.L_14 - .L_13)
.L_13:
        /*001c*/ 	.word	0x00000000
        /*0020*/ 	.short	0x0004
        /*0022*/ 	.short	0x0020
        /*0024*/ 	.byte	0x00, 0xf0, 0x11, 0x00


	//----- nvinfo : EIATTR_KPARAM_INFO
	.align		4
.L_14:
        /*0028*/ 	.byte	0x04, 0x17
        /*002a*/ 	.short	(.L_16 - .L_15)
.L_15:
        /*002c*/ 	.word	0x00000000
        /*0030*/ 	.short	0x0003
        /*0032*/ 	.short	0x0018
        /*0034*/ 	.byte	0x00, 0xf4, 0x21, 0x00


	//----- nvinfo : EIATTR_KPARAM_INFO
	.align		4
.L_16:
        /*0038*/ 	.byte	0x04, 0x17
        /*003a*/ 	.short	(.L_18 - .L_17)
.L_17:
        /*003c*/ 	.word	0x00000000
        /*0040*/ 	.short	0x0002
        /*0042*/ 	.short	0x0010
        /*0044*/ 	.byte	0x00, 0xf4, 0x21, 0x00


	//----- nvinfo : EIATTR_KPARAM_INFO
	.align		4
.L_18:
        /*0048*/ 	.byte	0x04, 0x17
        /*004a*/ 	.short	(.L_20 - .L_19)
.L_19:
        /*004c*/ 	.word	0x00000000
        /*0050*/ 	.short	0x0001
        /*0052*/ 	.short	0x0008
        /*0054*/ 	.byte	0x00, 0xf4, 0x21, 0x00


	//----- nvinfo : EIATTR_KPARAM_INFO
	.align		4
.L_20:
        /*0058*/ 	.byte	0x04, 0x17
        /*005a*/ 	.short	(.L_22 - .L_21)
.L_21:
        /*005c*/ 	.word	0x00000000
        /*0060*/ 	.short	0x0000
        /*0062*/ 	.short	0x0000
        /*0064*/ 	.byte	0x00, 0xf4, 0x21, 0x00


	//----- nvinfo : EIATTR_SPARSE_MMA_MASK
	.align		4
.L_22:
        /*0068*/ 	.byte	0x03, 0x50
        /*006a*/ 	.short	0x0000


	//----- nvinfo : EIATTR_MAXREG_COUNT
	.align		4
        /*006c*/ 	.byte	0x03, 0x1b
        /*006e*/ 	.short	0x00ff


	//----- nvinfo : EIATTR_COOP_GROUP_MASK_REGIDS
	.align		4
        /*0070*/ 	.byte	0x04, 0x29
        /*0072*/ 	.short	(.L_24 - .L_23)


	//   ....[0]....
.L_23:
        /*0074*/ 	.word	0xffffffff


	//   ....[1]....
        /*0078*/ 	.word	0xffffffff


	//   ....[2]....
        /*007c*/ 	.word	0xffffffff


	//   ....[3]....
        /*0080*/ 	.word	0xffffffff


	//   ....[4]....
        /*0084*/ 	.word	0xffffffff


	//   ....[5]....
        /*0088*/ 	.word	0xffffffff


	//   ....[6]....
        /*008c*/ 	.word	0xffffffff


	//   ....[7]....
        /*0090*/ 	.word	0xffffffff


	//   ....[8]....
        /*0094*/ 	.word	0xffffffff


	//   ....[9]....
        /*0098*/ 	.word	0xffffffff


	//   ....[10]....
        /*009c*/ 	.word	0xffffffff


	//   ....[11]....
        /*00a0*/ 	.word	0xffffffff


	//   ....[12]....
        /*00a4*/ 	.word	0xffffffff


	//   ....[13]....
        /*00a8*/ 	.word	0xffffffff


	//   ....[14]....
        /*00ac*/ 	.word	0xffffffff


	//   ....[15]....
        /*00b0*/ 	.word	0xffffffff


	//----- nvinfo : EIATTR_COOP_GROUP_INSTR_OFFSETS
	.align		4
.L_24:
        /*00b4*/ 	.byte	0x04, 0x28
        /*00b6*/ 	.short	(.L_26 - .L_25)


	//   ....[0]....
.L_25:
        /*00b8*/ 	.word	0x000002e0


	//   ....[1]....
        /*00bc*/ 	.word	0x000002f0


	//   ....[2]....
        /*00c0*/ 	.word	0x00000320


	//   ....[3]....
        /*00c4*/ 	.word	0x00000330


	//   ....[4]....
        /*00c8*/ 	.word	0x00000360


	//   ....[5]....
        /*00cc*/ 	.word	0x00000370


	//   ....[6]....
        /*00d0*/ 	.word	0x000003a0


	//   ....[7]....
        /*00d4*/ 	.word	0x000003b0


	//   ....[8]....
        /*00d8*/ 	.word	0x00000500


	//   ....[9]....
        /*00dc*/ 	.word	0x00000510


	//   ....[10]....
        /*00e0*/ 	.word	0x00000540


	//   ....[11]....
        /*00e4*/ 	.word	0x00000570


	//   ....[12]....
        /*00e8*/ 	.word	0x000005c0


	//   ....[13]....
        /*00ec*/ 	.word	0x000005d0


	//   ....[14]....
        /*00f0*/ 	.word	0x00000630


	//   ....[15]....
        /*00f4*/ 	.word	0x00000640


	//----- nvinfo : EIATTR_EXIT_INSTR_OFFSETS
	.align		4
.L_26:
        /*00f8*/ 	.byte	0x04, 0x1c
        /*00fa*/ 	.short	(.L_28 - .L_27)


	//   ....[0]....
.L_27:
        /*00fc*/ 	.word	0x00000950


	//   ....[1]....
        /*0100*/ 	.word	0x00000980


	//----- nvinfo : EIATTR_REQNTID
	.align		4
.L_28:
        /*0104*/ 	.byte	0x04, 0x10
        /*0106*/ 	.short	(.L_30 - .L_29)
.L_29:
        /*0108*/ 	.word	0x00000100
        /*010c*/ 	.word	0x00000001
        /*0110*/ 	.word	0x00000001


	//----- nvinfo : EIATTR_CBANK_PARAM_SIZE
	.align		4
.L_30:
        /*0114*/ 	.byte	0x03, 0x19
        /*0116*/ 	.short	0x0028


	//----- nvinfo : EIATTR_PARAM_CBANK
	.align		4
        /*0118*/ 	.byte	0x04, 0x0a
        /*011a*/ 	.short	(.L_32 - .L_31)
	.align		4
.L_31:
        /*011c*/ 	.word	index@(.nv.constant0.triton_per_fused__native_batch_norm_legit_relu_15)
        /*0120*/ 	.short	0x0210
        /*0122*/ 	.short	0x0028


	//----- nvinfo : EIATTR_SW_WAR
	.align		4
.L_32:
        /*0124*/ 	.byte	0x04, 0x36
        /*0126*/ 	.short	(.L_34 - .L_33)
.L_33:
        /*0128*/ 	.word	0x00000008
.L_34:


//--------------------- .nv.callgraph             --------------------------
	.section	.nv.callgraph,"",@"SHT_CUDA_CALLGRAPH"
	.align	4
	.sectionentsize	8
	.align		4
        /*0000*/ 	.word	0x00000000
	.align		4
        /*0004*/ 	.word	0xffffffff
	.align		4
        /*0008*/ 	.word	0x00000000
	.align		4
        /*000c*/ 	.word	0xfffffffe
	.align		4
        /*0010*/ 	.word	0x00000000
	.align		4
        /*0014*/ 	.word	0xfffffffd
	.align		4
        /*0018*/ 	.word	0x00000000
	.align		4
        /*001c*/ 	.word	0xfffffffc


//--------------------- .nv.constant4             --------------------------
	.section	.nv.constant4,"a",@progbits
	.align	8
	.align		8
.nv.constant4:
        /*0000*/ 	.dword	_$_str


//--------------------- .text.triton_per_fused__native_batch_norm_legit_relu_15 --------------------------
	.section	.text.triton_per_fused__native_batch_norm_legit_relu_15,"ax",@progbits
	.sectionflags	@"SHF_BARRIERS=1"
	.align	128
        .global         triton_per_fused__native_batch_norm_legit_relu_15
        .type           triton_per_fused__native_batch_norm_legit_relu_15,@function
        .size           triton_per_fused__native_batch_norm_legit_relu_15,(.L_x_1 - triton_per_fused__native_batch_norm_legit_relu_15)
        .other          triton_per_fused__native_batch_norm_legit_relu_15,@"STO_CUDA_ENTRY STV_DEFAULT"
triton_per_fused__native_batch_norm_legit_relu_15:
.text.triton_per_fused__native_batch_norm_legit_relu_15:
[----:B------:R-:W0:Y:S02]  /*0000*/  LDC R1, c[0x0][0x28] ;  /* 0x00000a00ff017b82 */ /* 0x000e240000000800 */
[----:B------:R-:W1:Y:S01]  /*0010*/  S2R R2, SR_TID.X ;  /* 0x0000000000027919 */ /* 0x000e620000002100 */
[----:B------:R-:W2:Y:S01]  /*0020*/  LDC.64 R16, c[0x0][0x210] ;  /* 0x00008400ff107b82 */ /* 0x000ea20000000a00 */
[----:B------:R-:W-:Y:S02]  /*0030*/  CS2R R6, SRZ ;  /* 0x0000000000067805 */ /* 0x000fe4000001ff00 */
[----:B------:R-:W-:Y:S01]  /*0040*/  CS2R R8, SRZ ;  /* 0x0000000000087805 */ /* 0x000fe2000001ff00 */
[----:B------:R-:W3:Y:S01]  /*0050*/  S2R R19, SR_CTAID.X ;  /* 0x0000000000137919 */ /* 0x000ee20000002500 */
[----:B------:R-:W-:Y:S01]  /*0060*/  CS2R R10, SRZ ;  /* 0x00000000000a7805 */ /* 0x000fe2000001ff00 */
[----:B------:R-:W-:Y:S01]  /*0070*/  ULDC.64 UR6, c[0x0][0x208] ;  /* 0x0000820000067ab9 */ /* 0x000fe20000000a00 */
[----:B-1----:R-:W-:Y:S02]  /*0080*/  SHF.R.U32.HI R0, RZ, 0x4, R2 ;  /* 0x00000004ff007819 */ /* 0x002fe40000011602 */
[----:B------:R-:W-:-:S02]  /*0090*/  SHF.L.U32 R3, R2, 0x2, RZ ;  /* 0x0000000202037819 */ /* 0x000fc400000006ff */
[----:B---3--:R-:W-:Y:S02]  /*00a0*/  SHF.L.U32 R19, R19, 0x5, RZ ;  /* 0x0000000513137819 */ /* 0x008fe400000006ff */
[----:B------:R-:W-:Y:S02]  /*00b0*/  SGXT.U32 R0, R0, 0x4 ;  /* 0x000000040000781a */ /* 0x000fe40000000000 */
[----:B------:R-:W-:Y:S02]  /*00c0*/  LOP3.LUT R4, R3, 0x3c, RZ, 0xc0, !PT ;  /* 0x0000003c03047812 */ /* 0x000fe400078ec0ff */
[----:B------:R-:W-:Y:S02]  /*00d0*/  LOP3.LUT R13, R19, R0, RZ, 0xfc, !PT ;  /* 0x00000000130d7212 */ /* 0x000fe400078efcff */
[----:B------:R-:W-:Y:S02]  /*00e0*/  LOP3.LUT R15, R19, 0x10, R0, 0xfe, !PT ;  /* 0x00000010130f7812 */ /* 0x000fe400078efe00 */
[----:B------:R-:W-:-:S02]  /*00f0*/  ISETP.GE.AND P2, PT, R13, 0x100, PT ;  /* 0x000001000d00780c */ /* 0x000fc40003f46270 */
[----:B------:R-:W-:Y:S02]  /*0100*/  ISETP.GE.AND P1, PT, R15, 0x100, PT ;  /* 0x000001000f00780c */ /* 0x000fe40003f26270 */
[-C--:B------:R-:W-:Y:S02]  /*0110*/  LEA R13, R13, R4.reuse, 0x6 ;  /* 0x000000040d0d7211 */ /* 0x080fe400078e30ff */
[----:B------:R-:W-:Y:S02]  /*0120*/  LEA R15, R15, R4, 0x6 ;  /* 0x000000040f0f7211 */ /* 0x000fe400078e30ff */
[----:B------:R-:W-:Y:S01]  /*0130*/  CS2R R4, SRZ ;  /* 0x0000000000047805 */ /* 0x000fe2000001ff00 */
[----:B--2---:R-:W-:-:S04]  /*0140*/  IMAD.WIDE R20, R13, 0x4, R16 ;  /* 0x000000040d147825 */ /* 0x004fc800078e0210 */
[----:B------:R-:W-:Y:S01]  /*0150*/  IMAD.WIDE R16, R15, 0x4, R16 ;  /* 0x000000040f107825 */ /* 0x000fe200078e0210 */
[----:B------:R-:W2:Y:S04]  /*0160*/  @!P2 LDG.E.128 R4, desc[UR6][R20.64] ;  /* 0x000000061404a981 */ /* 0x000ea8000c1e1d00 */
[----:B------:R-:W3:Y:S01]  /*0170*/  @!P1 LDG.E.128 R8, desc[UR6][R16.64] ;  /* 0x0000000610089981 */ /* 0x000ee2000c1e1d00 */
[----:B------:R-:W1:Y:S01]  /*0180*/  S2UR UR5, SR_CgaCtaId ;  /* 0x00000000000579c3 */ /* 0x000e620000008800 */
[----:B------:R-:W-:Y:S01]  /*0190*/  UMOV UR4, 0x400 ;  /* 0x0000040000047882 */ /* 0x000fe20000000000 */
[----:B------:R-:W-:Y:S02]  /*01a0*/  LOP3.LUT P0, RZ, R2, 0xe0, RZ, 0xc0, !PT ;  /* 0x000000e002ff7812 */ /* 0x000fe4000780c0ff */
[----:B------:R-:W-:-:S04]  /*01b0*/  LOP3.LUT R19, R19, 0x1f, R2, 0xf8, !PT ;  /* 0x0000001f13137812 */ /* 0x000fc800078ef802 */
[----:B------:R-:W-:Y:S01]  /*01c0*/  ISETP.LT.AND P0, PT, R19, 0x100, !P0 ;  /* 0x000001001300780c */ /* 0x000fe20004701270 */
[----:B-1----:R-:W-:Y:S01]  /*01d0*/  UPRMT UR4, UR5, 0x654, UR4 ;  /* 0x0000065405047896 */ /* 0x002fe20008000004 */
[----:B--2---:R-:W-:Y:S02]  /*01e0*/  SEL R4, R4, RZ, !P2 ;  /* 0x000000ff04047207 */ /* 0x004fe40005000000 */
[----:B------:R-:W-:Y:S02]  /*01f0*/  SEL R3, R5, RZ, !P2 ;  /* 0x000000ff05037207 */ /* 0x000fe40005000000 */
[----:B---3--:R-:W-:Y:S02]  /*0200*/  SEL R5, R8, RZ, !P1 ;  /* 0x000000ff08057207 */ /* 0x008fe40004800000 */
[----:B------:R-:W-:Y:S01]  /*0210*/  SEL R14, R9, RZ, !P1 ;  /* 0x000000ff090e7207 */ /* 0x000fe20004800000 */
[----:B------:R-:W-:Y:S01]  /*0220*/  FADD R9, R4, R3 ;  /* 0x0000000304097221 */ /* 0x000fe20000000000 */
[----:B------:R-:W-:-:S02]  /*0230*/  SEL R6, R6, RZ, !P2 ;  /* 0x000000ff06067207 */ /* 0x000fc40005000000 */
[----:B------:R-:W-:Y:S01]  /*0240*/  SEL R10, R10, RZ, !P1 ;  /* 0x000000ff0a0a7207 */ /* 0x000fe20004800000 */
[----:B------:R-:W-:Y:S01]  /*0250*/  FADD R23, R5, R14 ;  /* 0x0000000e05177221 */ /* 0x000fe20000000000 */
[----:B------:R-:W-:Y:S01]  /*0260*/  SEL R7, R7, RZ, !P2 ;  /* 0x000000ff07077207 */ /* 0x000fe20005000000 */
[----:B------:R-:W-:Y:S01]  /*0270*/  FADD R8, R6, R9 ;  /* 0x0000000906087221 */ /* 0x000fe20000000000 */
[----:B------:R-:W-:Y:S01]  /*0280*/  SEL R12, R11, RZ, !P1 ;  /* 0x000000ff0b0c7207 */ /* 0x000fe20004800000 */
[----:B------:R-:W-:Y:S02]  /*0290*/  FADD R23, R10, R23 ;  /* 0x000000170a177221 */ /* 0x000fe40000000000 */
[----:B------:R-:W-:Y:S02]  /*02a0*/  FADD R8, R7, R8 ;  /* 0x0000000807087221 */ /* 0x000fe40000000000 */
[----:B------:R-:W-:-:S03]  /*02b0*/  FADD R23, R12, R23 ;  /* 0x000000170c177221 */ /* 0x000fc60000000000 */
[----:B------:R-:W-:Y:S02]  /*02c0*/  FSEL R8, R8, RZ, !P2 ;  /* 0x000000ff08087208 */ /* 0x000fe40005000000 */
[----:B------:R-:W-:-:S03]  /*02d0*/  FSEL R23, R23, RZ, !P1 ;  /* 0x000000ff17177208 */ /* 0x000fc60004800000 */
[----:B------:R-:W1:Y:S04]  /*02e0*/  SHFL.BFLY PT, R9, R8, 0x8, 0x1f ;  /* 0x0d001f0008097f89 */ /* 0x000e6800000e0000 */
[----:B------:R-:W2:Y:S01]  /*02f0*/  SHFL.BFLY PT, R16, R23, 0x8, 0x1f ;  /* 0x0d001f0017107f89 */ /* 0x000ea200000e0000 */
[----:B-1----:R-:W-:Y:S01]  /*0300*/  FADD R9, R8, R9 ;  /* 0x0000000908097221 */ /* 0x002fe20000000000 */
[----:B--2---:R-:W-:-:S04]  /*0310*/  FADD R20, R23, R16 ;  /* 0x0000001017147221 */ /* 0x004fc80000000000 */
        /* <DEDUP_REMOVED lines=11> */
[----:B--2---:R-:W-:-:S03]  /*03d0*/  FADD R17, R22, R23 ;  /* 0x0000001716117221 */ /* 0x004fc60000000000 */
[C---:B------:R-:W-:Y:S01]  /*03e0*/  FFMA R8, R16.reuse, -0.015625, R3 ;  /* 0xbc80000010087823 */ /* 0x040fe20000000003 */
[C---:B------:R-:W-:Y:S01]  /*03f0*/  FFMA R6, R16.reuse, -0.015625, R6 ;  /* 0xbc80000010067823 */ /* 0x040fe20000000006 */
[C---:B------:R-:W-:Y:S01]  /*0400*/  FFMA R20, R16.reuse, -0.015625, R7 ;  /* 0xbc80000010147823 */ /* 0x040fe20000000007 */
[C---:B------:R-:W-:Y:S01]  /*0410*/  FFMA R3, R17.reuse, -0.015625, R14 ;  /* 0xbc80000011037823 */ /* 0x040fe2000000000e */
[----:B------:R-:W-:Y:S01]  /*0420*/  FFMA R14, R16, -0.015625, R4 ;  /* 0xbc800000100e7823 */ /* 0x000fe20000000004 */
[----:B------:R-:W-:Y:S01]  /*0430*/  FMUL R11, R8, R8 ;  /* 0x00000008080b7220 */ /* 0x000fe20000400000 */
[----:B------:R-:W-:Y:S01]  /*0440*/  FFMA R9, R17, -0.015625, R5 ;  /* 0xbc80000011097823 */ /* 0x000fe20000000005 */
[----:B------:R-:W-:Y:S01]  /*0450*/  FMUL R4, R3, R3 ;  /* 0x0000000303047220 */ /* 0x000fe20000400000 */
[C---:B------:R-:W-:Y:S01]  /*0460*/  FFMA R12, R17.reuse, -0.015625, R12 ;  /* 0xbc800000110c7823 */ /* 0x040fe2000000000c */
[----:B------:R-:W-:Y:S01]  /*0470*/  FFMA R5, R14, R14, R11 ;  /* 0x0000000e0e057223 */ /* 0x000fe2000000000b */
[----:B------:R-:W-:Y:S01]  /*0480*/  FFMA R11, R17, -0.015625, R10 ;  /* 0xbc800000110b7823 */ /* 0x000fe2000000000a */
[----:B------:R-:W-:-:S02]  /*0490*/  FFMA R4, R9, R9, R4 ;  /* 0x0000000909047223 */ /* 0x000fc40000000004 */
[----:B------:R-:W-:Y:S02]  /*04a0*/  FFMA R5, R6, R6, R5 ;  /* 0x0000000606057223 */ /* 0x000fe40000000005 */
[----:B------:R-:W-:Y:S02]  /*04b0*/  FFMA R7, R11, R11, R4 ;  /* 0x0000000b0b077223 */ /* 0x000fe40000000004 */
[----:B------:R-:W-:Y:S02]  /*04c0*/  FFMA R5, R20, R20, R5 ;  /* 0x0000001414057223 */ /* 0x000fe40000000005 */
[----:B------:R-:W-:-:S03]  /*04d0*/  FFMA R7, R12, R12, R7 ;  /* 0x0000000c0c077223 */ /* 0x000fc60000000007 */
[----:B------:R-:W-:Y:S02]  /*04e0*/  FSEL R5, R5, RZ, !P2 ;  /* 0x000000ff05057208 */ /* 0x000fe40005000000 */
[----:B------:R-:W-:-:S03]  /*04f0*/  FSEL R7, R7, RZ, !P1 ;  /* 0x000000ff07077208 */ /* 0x000fc60004800000 */
[----:B------:R-:W1:Y:S04]  /*0500*/  SHFL.BFLY PT, R4, R5, 0x8, 0x1f ;  /* 0x0d001f0005047f89 */ /* 0x000e6800000e0000 */
[----:B------:R-:W2:Y:S01]  /*0510*/  SHFL.BFLY PT, R10, R7, 0x8, 0x1f ;  /* 0x0d001f00070a7f89 */ /* 0x000ea200000e0000 */
[----:B-1----:R-:W-:Y:S01]  /*0520*/  FADD R4, R5, R4 ;  /* 0x0000000405047221 */ /* 0x002fe20000000000 */
[----:B--2---:R-:W-:-:S04]  /*0530*/  FADD R22, R7, R10 ;  /* 0x0000000a07167221 */ /* 0x004fc80000000000 */
[----:B------:R-:W1:Y:S01]  /*0540*/  SHFL.BFLY PT, R21, R4, 0x4, 0x1f ;  /* 0x0c801f0004157f89 */ /* 0x000e6200000e0000 */
[----:B------:R-:W-:Y:S02]  /*0550*/  LEA R7, R0, UR4, 0x2 ;  /* 0x0000000400077c11 */ /* 0x000fe4000f8e10ff */
[----:B------:R-:W-:Y:S01]  /*0560*/  LOP3.LUT R0, R2, 0x1f, RZ, 0xc0, !PT ;  /* 0x0000001f02007812 */ /* 0x000fe200078ec0ff */
[----:B------:R-:W2:Y:S04]  /*0570*/  SHFL.BFLY PT, R23, R22, 0x4, 0x1f ;  /* 0x0c801f0016177f89 */ /* 0x000ea800000e0000 */
[----:B------:R-:W-:Y:S04]  /*0580*/  STS [R7], R16 ;  /* 0x0000001007007388 */ /* 0x000fe80000000800 */
[----:B------:R-:W-:Y:S01]  /*0590*/  STS [R7+0x40], R17 ;  /* 0x0000401107007388 */ /* 0x000fe20000000800 */
[----:B-1----:R-:W-:Y:S01]  /*05a0*/  FADD R21, R4, R21 ;  /* 0x0000001504157221 */ /* 0x002fe20000000000 */
[----:B--2---:R-:W-:-:S04]  /*05b0*/  FADD R23, R22, R23 ;  /* 0x0000001716177221 */ /* 0x004fc80000000000 */
[----:B------:R-:W1:Y:S04]  /*05c0*/  SHFL.BFLY PT, R10, R21, 0x2, 0x1f ;  /* 0x0c401f00150a7f89 */ /* 0x000e6800000e0000 */
[----:B------:R-:W2:Y:S01]  /*05d0*/  SHFL.BFLY PT, R18, R23, 0x2, 0x1f ;  /* 0x0c401f0017127f89 */ /* 0x000ea200000e0000 */
[----:B-1----:R-:W-:Y:S01]  /*05e0*/  FADD R5, R21, R10 ;  /* 0x0000000a15057221 */ /* 0x002fe20000000000 */
[----:B------:R-:W-:Y:S01]  /*05f0*/  LEA R10, R0, UR4, 0x2 ;  /* 0x00000004000a7c11 */ /* 0x000fe2000f8e10ff */
[----:B------:R-:W-:Y:S01]  /*0600*/  BAR.SYNC.DEFER_BLOCKING 0x0 ;  /* 0x0000000000007b1d */ /* 0x000fe20000010000 */
[----:B------:R-:W-:Y:S01]  /*0610*/  HFMA2.MMA R21, -RZ, RZ, 1.125, 0 ;  /* 0x3c800000ff157435 */ /* 0x000fe200000001ff */
[----:B--2---:R-:W-:-:S04]  /*0620*/  FADD R24, R23, R18 ;  /* 0x0000001217187221 */ /* 0x004fc80000000000 */
[----:B------:R-:W1:Y:S04]  /*0630*/  SHFL.BFLY PT, R18, R5, 0x1, 0x1f ;  /* 0x0c201f0005127f89 */ /* 0x000e6800000e0000 */
[----:B------:R-:W2:Y:S04]  /*0640*/  SHFL.BFLY PT, R25, R24, 0x1, 0x1f ;  /* 0x0c201f0018197f89 */ /* 0x000ea800000e0000 */
[----:B------:R-:W-:Y:S01]  /*0650*/  LDS R0, [R10] ;  /* 0x000000000a007984 */ /* 0x000fe20000000800 */
[----:B-1----:R-:W-:Y:S01]  /*0660*/  FADD R18, R5, R18 ;  /* 0x0000001205127221 */ /* 0x002fe20000000000 */
[----:B------:R-:W-:Y:S01]  /*0670*/  BAR.SYNC.DEFER_BLOCKING 0x0 ;  /* 0x0000000000007b1d */ /* 0x000fe20000010000 */
[----:B--2---:R-:W-:-:S02]  /*0680*/  FADD R22, R24, R25 ;  /* 0x0000001918167221 */ /* 0x004fc40000000000 */
[----:B------:R-:W-:-:S05]  /*0690*/  FFMA R23, R18, R21, 9.9999997473787516356e-06 ;  /* 0x3727c5ac12177423 */ /* 0x000fca0000000015 */
[----:B------:R-:W1:Y:S01]  /*06a0*/  LDC.64 R4, c[0x0][0x220] ;  /* 0x00008800ff047b82 */ /* 0x000e620000000a00 */
[----:B------:R-:W-:Y:S01]  /*06b0*/  FFMA R17, R22, R21, 9.9999997473787516356e-06 ;  /* 0x3727c5ac16117423 */ /* 0x000fe20000000015 */
[----:B------:R-:W2:Y:S08]  /*06c0*/  MUFU.RSQ R23, R23 ;  /* 0x0000001700177308 */ /* 0x000eb00000001400 */
[----:B------:R-:W3:Y:S01]  /*06d0*/  MUFU.RSQ R24, R17 ;  /* 0x0000001100187308 */ /* 0x000ee20000001400 */
[----:B------:R4:W-:Y:S01]  /*06e0*/  STS [R7], R18 ;  /* 0x0000001207007388 */ /* 0x0009e20000000800 */
[-C--:B--2---:R-:W-:Y:S01]  /*06f0*/  FMUL R8, R8, R23.reuse ;  /* 0x0000001708087220 */ /* 0x084fe20000400000 */
[-C--:B------:R-:W-:Y:S01]  /*0700*/  FMUL R20, R20, R23.reuse ;  /* 0x0000001714147220 */ /* 0x080fe20000400000 */
[-C--:B------:R-:W-:Y:S01]  /*0710*/  FMUL R6, R6, R23.reuse ;  /* 0x0000001706067220 */ /* 0x080fe20000400000 */
[----:B------:R2:W-:Y:S01]  /*0720*/  STS [R7+0x40], R22 ;  /* 0x0000401607007388 */ /* 0x0005e20000000800 */
[----:B------:R-:W-:Y:S01]  /*0730*/  BAR.SYNC.DEFER_BLOCKING 0x0 ;  /* 0x0000000000007b1d */ /* 0x000fe20000010000 */
[-C--:B---3--:R-:W-:Y:S01]  /*0740*/  FMUL R9, R9, R24.reuse ;  /* 0x0000001809097220 */ /* 0x088fe20000400000 */
[----:B------:R-:W-:Y:S01]  /*0750*/  FSETP.GEU.AND P6, PT, R8, RZ, PT ;  /* 0x000000ff0800720b */ /* 0x000fe20003fce000 */
[-C--:B------:R-:W-:Y:S01]  /*0760*/  FMUL R11, R11, R24.reuse ;  /* 0x000000180b0b7220 */ /* 0x080fe20000400000 */
[----:B----4-:R-:W-:Y:S01]  /*0770*/  FMUL R18, R12, R24 ;  /* 0x000000180c127220 */ /* 0x010fe20000400000 */
[----:B------:R-:W-:Y:S01]  /*0780*/  FSETP.GEU.AND P3, PT, R20, RZ, PT ;  /* 0x000000ff1400720b */ /* 0x000fe20003f6e000 */
[----:B--2---:R-:W-:Y:S01]  /*0790*/  FMUL R7, R14, R23 ;  /* 0x000000170e077220 */ /* 0x004fe20000400000 */
[----:B-1----:R-:W-:Y:S01]  /*07a0*/  IMAD.WIDE R12, R13, 0x4, R4 ;  /* 0x000000040d0c7825 */ /* 0x002fe200078e0204 */
[----:B------:R-:W-:-:S03]  /*07b0*/  FSETP.GEU.AND P4, PT, R6, RZ, PT ;  /* 0x000000ff0600720b */ /* 0x000fc60003f8e000 */
[----:B------:R-:W-:Y:S01]  /*07c0*/  FSETP.GEU.AND P5, PT, R7, RZ, PT ;  /* 0x000000ff0700720b */ /* 0x000fe20003fae000 */
[----:B------:R-:W-:Y:S01]  /*07d0*/  IMAD.WIDE R14, R15, 0x4, R4 ;  /* 0x000000040f0e7825 */ /* 0x000fe200078e0204 */
[----:B------:R-:W-:Y:S02]  /*07e0*/  FSEL R5, R8, RZ, P6 ;  /* 0x000000ff08057208 */ /* 0x000fe40003000000 */
[----:B------:R-:W-:Y:S02]  /*07f0*/  FSEL R4, R7, RZ, P5 ;  /* 0x000000ff07047208 */ /* 0x000fe40002800000 */
[----:B------:R-:W-:Y:S02]  /*0800*/  FSETP.GEU.AND P5, PT, R9, RZ, PT ;  /* 0x000000ff0900720b */ /* 0x000fe40003fae000 */
[----:B------:R-:W-:Y:S02]  /*0810*/  FSEL R7, R20, RZ, P3 ;  /* 0x000000ff14077208 */ /* 0x000fe40001800000 */
[----:B------:R-:W-:-:S02]  /*0820*/  FSETP.GEU.AND P3, PT, R11, RZ, PT ;  /* 0x000000ff0b00720b */ /* 0x000fc40003f6e000 */
[----:B------:R-:W-:Y:S01]  /*0830*/  FSEL R6, R6, RZ, P4 ;  /* 0x000000ff06067208 */ /* 0x000fe20002000000 */
[----:B------:R1:W2:Y:S01]  /*0840*/  LDS R16, [R10] ;  /* 0x000000000a107984 */ /* 0x0002a20000000800 */
[----:B------:R-:W-:Y:S02]  /*0850*/  FSETP.GEU.AND P4, PT, R18, RZ, PT ;  /* 0x000000ff1200720b */ /* 0x000fe40003f8e000 */
[----:B------:R-:W-:Y:S01]  /*0860*/  FSEL R8, R9, RZ, P5 ;  /* 0x000000ff09087208 */ /* 0x000fe20002800000 */
[----:B------:R3:W-:Y:S01]  /*0870*/  @!P2 STG.E.128 desc[UR6][R12.64], R4 ;  /* 0x000000040c00a986 */ /* 0x0007e2000c101d06 */
[----:B-1----:R-:W-:Y:S02]  /*0880*/  FMUL R10, R3, R24 ;  /* 0x00000018030a7220 */ /* 0x002fe40000400000 */
[----:B------:R-:W1:Y:S03]  /*0890*/  LDC.64 R2, c[0x0][0x228] ;  /* 0x00008a00ff027b82 */ /* 0x000e660000000a00 */
[----:B------:R-:W-:-:S04]  /*08a0*/  FSETP.GEU.AND P6, PT, R10, RZ, PT ;  /* 0x000000ff0a00720b */ /* 0x000fc80003fce000 */
[----:B------:R-:W-:Y:S02]  /*08b0*/  FSEL R9, R10, RZ, P6 ;  /* 0x000000ff0a097208 */ /* 0x000fe40003000000 */
[----:B------:R-:W-:Y:S02]  /*08c0*/  FSEL R10, R11, RZ, P3 ;  /* 0x000000ff0b0a7208 */ /* 0x000fe40001800000 */
[----:B------:R-:W-:-:S05]  /*08d0*/  FSEL R11, R18, RZ, P4 ;  /* 0x000000ff120b7208 */ /* 0x000fca0002000000 */
[----:B------:R3:W-:Y:S01]  /*08e0*/  @!P1 STG.E.128 desc[UR6][R14.64], R8 ;  /* 0x000000080e009986 */ /* 0x0007e2000c101d06 */
[----:B-1----:R-:W-:-:S04]  /*08f0*/  IMAD.WIDE R2, R19, 0x4, R2 ;  /* 0x0000000413027825 */ /* 0x002fc800078e0202 */
[----:B--2---:R-:W-:Y:S02]  /*0900*/  FFMA R21, R16, R21, 9.9999997473787516356e-06 ;  /* 0x3727c5ac10157423 */ /* 0x004fe40000000015 */
[----:B------:R-:W1:Y:S04]  /*0910*/  LDC.64 R16, c[0x0][0x218] ;  /* 0x00008600ff107b82 */ /* 0x000e680000000a00 */
[----:B------:R-:W2:Y:S02]  /*0920*/  MUFU.RSQ R21, R21 ;  /* 0x0000001500157308 */ /* 0x000ea40000001400 */
[----:B--2---:R3:W-:Y:S01]  /*0930*/  @P0 STG.E desc[UR6][R2.64], R21 ;  /* 0x0000001502000986 */ /* 0x0047e2000c101906 */
[----:B-1----:R-:W-:Y:S01]  /*0940*/  IMAD.WIDE R16, R19, 0x4, R16 ;  /* 0x0000000413107825 */ /* 0x002fe200078e0210 */
[----:B------:R-:W-:Y:S06]  /*0950*/  @!P0 EXIT ;  /* 0x000000000000894d */ /* 0x000fec0003800000 */
[----:B---3--:R-:W-:-:S05]  /*0960*/  FMUL R3, R0, 0.015625 ;  /* 0x3c80000000037820 */ /* 0x008fca0000400000 */
[----:B------:R-:W-:Y:S01]  /*0970*/  STG.E desc[UR6][R16.64], R3 ;  /* 0x0000000310007986 */ /* 0x000fe2000c101906 */
[----:B------:R-:W-:Y:S05]  /*0980*/  EXIT ;  /* 0x000000000000794d */ /* 0x000fea0003800000 */
.L_x_0:
[----:B------:R-:W-:-:S00]  /*0990*/  BRA `(.L_x_0) ;  /* 0xfffffffc00fc7947 */ /* 0x000fc0000383ffff */
[----:B------:R-:W-:-:S00]  /*09a0*/  NOP ;  /* 0x0000000000007918 */ /* 0x000fc00000000000 */
        /* <DEDUP_REMOVED lines=13> */
.L_x_1:


//--------------------- .nv.global.init           --------------------------
	.section	.nv.global.init,"aw",@progbits
.nv.global.init:
	.type		_$_str,@object
	.size		_$_str,(.L_0 - _$_str)
_$_str:
        /*0000*/ 	.byte	0x5f, 0x5f, 0x43, 0x55, 0x44, 0x41, 0x5f, 0x46, 0x54, 0x5a, 0x00
.L_0:


//--------------------- .nv.shared.triton_per_fused__native_batch_norm_legit_relu_15 --------------------------
	.section	.nv.shared.triton_per_fused__native_batch_norm_legit_relu_15,"aw",@nobits
	.sectionflags	@""
	.align	16
	.zero		1024


//--------------------- .nv.constant0.triton_per_fused__native_batch_norm_legit_relu_15 --------------------------
	.section	.nv.constant0.triton_per_fused__native_batch_norm_legit_relu_15,"a",@progbits
	.sectionflags	@""
	.align	4
.nv.constant0.triton_per_fused__native_batch_norm_legit_relu_15:
	.zero		568
